//
// Generated by NVIDIA NVVM Compiler
//
// Compiler Build ID: CL-36424714
// Cuda compilation tools, release 13.0, V13.0.88
// Based on NVVM 20.0.0
//

.version 9.0
.target sm_100
.address_size 64

	// .globl	_Z12matrixKernelPfS_S_

.visible .entry _Z12matrixKernelPfS_S_(
	.param .u64 .ptr .align 1 _Z12matrixKernelPfS_S__param_0,
	.param .u64 .ptr .align 1 _Z12matrixKernelPfS_S__param_1,
	.param .u64 .ptr .align 1 _Z12matrixKernelPfS_S__param_2
)
{
	.reg .b32 	%r<5>;
	.reg .b32 	%f<97>;
	.reg .b64 	%rd<16>;

	ld.param.u64 	%rd1, [_Z12matrixKernelPfS_S__param_0];
	ld.param.u64 	%rd2, [_Z12matrixKernelPfS_S__param_1];
	ld.param.u64 	%rd3, [_Z12matrixKernelPfS_S__param_2];
	cvta.to.global.u64 	%rd4, %rd2;
	cvta.to.global.u64 	%rd5, %rd1;
	cvta.to.global.u64 	%rd6, %rd3;
	mov.u32 	%r1, %ctaid.x;
	shl.b32 	%r2, %r1, 5;
	cvt.u64.u32 	%rd7, %r2;
	mov.u32 	%r3, %tid.x;
	cvt.u64.u32 	%rd8, %r3;
	add.s64 	%rd9, %rd7, %rd8;
	shl.b64 	%rd10, %rd9, 2;
	add.s64 	%rd11, %rd6, %rd10;
	mov.b32 	%r4, 0;
	st.global.u32 	[%rd11], %r4;
	mul.wide.u32 	%rd12, %r2, 4;
	add.s64 	%rd13, %rd5, %rd12;
	ld.global.f32 	%f1, [%rd13];
	mul.wide.u32 	%rd14, %r3, 4;
	add.s64 	%rd15, %rd4, %rd14;
	ld.global.f32 	%f2, [%rd15];
	fma.rn.f32 	%f3, %f1, %f2, 0f00000000;
	st.global.f32 	[%rd11], %f3;
	ld.global.f32 	%f4, [%rd13+4];
	ld.global.f32 	%f5, [%rd15+128];
	fma.rn.f32 	%f6, %f4, %f5, %f3;
	st.global.f32 	[%rd11], %f6;
	ld.global.f32 	%f7, [%rd13+8];
	ld.global.f32 	%f8, [%rd15+256];
	fma.rn.f32 	%f9, %f7, %f8, %f6;
	st.global.f32 	[%rd11], %f9;
	ld.global.f32 	%f10, [%rd13+12];
	ld.global.f32 	%f11, [%rd15+384];
	fma.rn.f32 	%f12, %f10, %f11, %f9;
	st.global.f32 	[%rd11], %f12;
	ld.global.f32 	%f13, [%rd13+16];
	ld.global.f32 	%f14, [%rd15+512];
	fma.rn.f32 	%f15, %f13, %f14, %f12;
	st.global.f32 	[%rd11], %f15;
	ld.global.f32 	%f16, [%rd13+20];
	ld.global.f32 	%f17, [%rd15+640];
	fma.rn.f32 	%f18, %f16, %f17, %f15;
	st.global.f32 	[%rd11], %f18;
	ld.global.f32 	%f19, [%rd13+24];
	ld.global.f32 	%f20, [%rd15+768];
	fma.rn.f32 	%f21, %f19, %f20, %f18;
	st.global.f32 	[%rd11], %f21;
	ld.global.f32 	%f22, [%rd13+28];
	ld.global.f32 	%f23, [%rd15+896];
	fma.rn.f32 	%f24, %f22, %f23, %f21;
	st.global.f32 	[%rd11], %f24;
	ld.global.f32 	%f25, [%rd13+32];
	ld.global.f32 	%f26, [%rd15+1024];
	fma.rn.f32 	%f27, %f25, %f26, %f24;
	st.global.f32 	[%rd11], %f27;
	ld.global.f32 	%f28, [%rd13+36];
	ld.global.f32 	%f29, [%rd15+1152];
	fma.rn.f32 	%f30, %f28, %f29, %f27;
	st.global.f32 	[%rd11], %f30;
	ld.global.f32 	%f31, [%rd13+40];
	ld.global.f32 	%f32, [%rd15+1280];
	fma.rn.f32 	%f33, %f31, %f32, %f30;
	st.global.f32 	[%rd11], %f33;
	ld.global.f32 	%f34, [%rd13+44];
	ld.global.f32 	%f35, [%rd15+1408];
	fma.rn.f32 	%f36, %f34, %f35, %f33;
	st.global.f32 	[%rd11], %f36;
	ld.global.f32 	%f37, [%rd13+48];
	ld.global.f32 	%f38, [%rd15+1536];
	fma.rn.f32 	%f39, %f37, %f38, %f36;
	st.global.f32 	[%rd11], %f39;
	ld.global.f32 	%f40, [%rd13+52];
	ld.global.f32 	%f41, [%rd15+1664];
	fma.rn.f32 	%f42, %f40, %f41, %f39;
	st.global.f32 	[%rd11], %f42;
	ld.global.f32 	%f43, [%rd13+56];
	ld.global.f32 	%f44, [%rd15+1792];
	fma.rn.f32 	%f45, %f43, %f44, %f42;
	st.global.f32 	[%rd11], %f45;
	ld.global.f32 	%f46, [%rd13+60];
	ld.global.f32 	%f47, [%rd15+1920];
	fma.rn.f32 	%f48, %f46, %f47, %f45;
	st.global.f32 	[%rd11], %f48;
	ld.global.f32 	%f49, [%rd13+64];
	ld.global.f32 	%f50, [%rd15+2048];
	fma.rn.f32 	%f51, %f49, %f50, %f48;
	st.global.f32 	[%rd11], %f51;
	ld.global.f32 	%f52, [%rd13+68];
	ld.global.f32 	%f53, [%rd15+2176];
	fma.rn.f32 	%f54, %f52, %f53, %f51;
	st.global.f32 	[%rd11], %f54;
	ld.global.f32 	%f55, [%rd13+72];
	ld.global.f32 	%f56, [%rd15+2304];
	fma.rn.f32 	%f57, %f55, %f56, %f54;
	st.global.f32 	[%rd11], %f57;
	ld.global.f32 	%f58, [%rd13+76];
	ld.global.f32 	%f59, [%rd15+2432];
	fma.rn.f32 	%f60, %f58, %f59, %f57;
	st.global.f32 	[%rd11], %f60;
	ld.global.f32 	%f61, [%rd13+80];
	ld.global.f32 	%f62, [%rd15+2560];
	fma.rn.f32 	%f63, %f61, %f62, %f60;
	st.global.f32 	[%rd11], %f63;
	ld.global.f32 	%f64, [%rd13+84];
	ld.global.f32 	%f65, [%rd15+2688];
	fma.rn.f32 	%f66, %f64, %f65, %f63;
	st.global.f32 	[%rd11], %f66;
	ld.global.f32 	%f67, [%rd13+88];
	ld.global.f32 	%f68, [%rd15+2816];
	fma.rn.f32 	%f69, %f67, %f68, %f66;
	st.global.f32 	[%rd11], %f69;
	ld.global.f32 	%f70, [%rd13+92];
	ld.global.f32 	%f71, [%rd15+2944];
	fma.rn.f32 	%f72, %f70, %f71, %f69;
	st.global.f32 	[%rd11], %f72;
	ld.global.f32 	%f73, [%rd13+96];
	ld.global.f32 	%f74, [%rd15+3072];
	fma.rn.f32 	%f75, %f73, %f74, %f72;
	st.global.f32 	[%rd11], %f75;
	ld.global.f32 	%f76, [%rd13+100];
	ld.global.f32 	%f77, [%rd15+3200];
	fma.rn.f32 	%f78, %f76, %f77, %f75;
	st.global.f32 	[%rd11], %f78;
	ld.global.f32 	%f79, [%rd13+104];
	ld.global.f32 	%f80, [%rd15+3328];
	fma.rn.f32 	%f81, %f79, %f80, %f78;
	st.global.f32 	[%rd11], %f81;
	ld.global.f32 	%f82, [%rd13+108];
	ld.global.f32 	%f83, [%rd15+3456];
	fma.rn.f32 	%f84, %f82, %f83, %f81;
	st.global.f32 	[%rd11], %f84;
	ld.global.f32 	%f85, [%rd13+112];
	ld.global.f32 	%f86, [%rd15+3584];
	fma.rn.f32 	%f87, %f85, %f86, %f84;
	st.global.f32 	[%rd11], %f87;
	ld.global.f32 	%f88, [%rd13+116];
	ld.global.f32 	%f89, [%rd15+3712];
	fma.rn.f32 	%f90, %f88, %f89, %f87;
	st.global.f32 	[%rd11], %f90;
	ld.global.f32 	%f91, [%rd13+120];
	ld.global.f32 	%f92, [%rd15+3840];
	fma.rn.f32 	%f93, %f91, %f92, %f90;
	st.global.f32 	[%rd11], %f93;
	ld.global.f32 	%f94, [%rd13+124];
	ld.global.f32 	%f95, [%rd15+3968];
	fma.rn.f32 	%f96, %f94, %f95, %f93;
	st.global.f32 	[%rd11], %f96;
	ret;

}


// ===== COMPILED SASS (sm_100) =====

	.target	sm_100

	.elftype	@"ET_EXEC"


//--------------------- .note.nv.tkinfo           --------------------------
	.section	.note.nv.tkinfo,"",@"SHT_NOTE"
	.sectionflags	@"SHF_NOTE_NV_TKINFO"
	.tkinfo
        /*0018*/ 	.word	0x00000002
        /*0030*/ 	.string	""
        /*0030*/ 	.string	"ptxas"
        /*0030*/ 	.string	"Cuda compilation tools, release 13.0, V13.0.88"
        /*0030*/ 	.string	"Build cuda_13.0.r13.0/compiler.36424714_0"
        /*0030*/ 	.string	"-arch sm_100 -m 64 "



//--------------------- .note.nv.cuinfo           --------------------------
	.section	.note.nv.cuinfo,"",@"SHT_NOTE"
	.sectionflags	@"SHF_NOTE_NV_CUINFO"
        /*0018*/ 	.short	0x0002
        /*001a*/ 	.short	0x0064
        /*001c*/ 	.short	0x0082
	.zero		2


//--------------------- .nv.info                  --------------------------
	.section	.nv.info,"",@"SHT_CUDA_INFO"
	.align	4


	//----- nvinfo : EIATTR_REGCOUNT
	.align		4
        /*0000*/ 	.byte	0x04, 0x2f
        /*0002*/ 	.short	(.L_1 - .L_0)
	.align		4
.L_0:
        /*0004*/ 	.word	index@(_Z12matrixKernelPfS_S_)
        /*0008*/ 	.word	0x00000010


	//----- nvinfo : EIATTR_FRAME_SIZE
	.align		4
.L_1:
        /*000c*/ 	.byte	0x04, 0x11
        /*000e*/ 	.short	(.L_3 - .L_2)
	.align		4
.L_2:
        /*0010*/ 	.word	index@(_Z12matrixKernelPfS_S_)
        /*0014*/ 	.word	0x00000000


	//----- nvinfo : EIATTR_MIN_STACK_SIZE
	.align		4
.L_3:
        /*0018*/ 	.byte	0x04, 0x12
        /*001a*/ 	.short	(.L_5 - .L_4)
	.align		4
.L_4:
        /*001c*/ 	.word	index@(_Z12matrixKernelPfS_S_)
        /*0020*/ 	.word	0x00000000
.L_5:


//--------------------- .nv.compat                --------------------------
	.section	.nv.compat,"",@"SHT_CUDA_COMPAT_INFO"
	.align	4
        /*0000*/ 	.byte	0x02, 0x09, 0x00, 0x00, 0x02, 0x02, 0x01, 0x00, 0x02, 0x05, 0x05, 0x00, 0x03, 0x07, 0x01, 0x01
        /*0010*/ 	.byte	0x02, 0x03, 0x00, 0x00, 0x02, 0x06, 0x01, 0x00, 0x04, 0x0b, 0x08, 0x00, 0x09, 0x00, 0x00, 0x00
        /*0020*/ 	.byte	0x00, 0x00, 0x00, 0x00


//--------------------- .nv.info._Z12matrixKernelPfS_S_ --------------------------
	.section	.nv.info._Z12matrixKernelPfS_S_,"",@"SHT_CUDA_INFO"
	.sectionflags	@""
	.align	4


	//----- nvinfo : EIATTR_CUDA_API_VERSION
	.align		4
        /*0000*/ 	.byte	0x04, 0x37
        /*0002*/ 	.short	(.L_7 - .L_6)
.L_6:
        /*0004*/ 	.word	0x00000082


	//----- nvinfo : EIATTR_KPARAM_INFO
	.align		4
.L_7:
        /*0008*/ 	.byte	0x04, 0x17
        /*000a*/ 	.short	(.L_9 - .L_8)
.L_8:
        /*000c*/ 	.word	0x00000000
        /*0010*/ 	.short	0x0002
        /*0012*/ 	.short	0x0010
        /*0014*/ 	.byte	0x00, 0xf5, 0x21, 0x00


	//----- nvinfo : EIATTR_KPARAM_INFO
	.align		4
.L_9:
        /*0018*/ 	.byte	0x04, 0x17
        /*001a*/ 	.short	(.L_11 - .L_10)
.L_10:
        /*001c*/ 	.word	0x00000000
        /*0020*/ 	.short	0x0001
        /*0022*/ 	.short	0x0008
        /*0024*/ 	.byte	0x00, 0xf5, 0x21, 0x00


	//----- nvinfo : EIATTR_KPARAM_INFO
	.align		4
.L_11:
        /*0028*/ 	.byte	0x04, 0x17
        /*002a*/ 	.short	(.L_13 - .L_12)
.L_12:
        /*002c*/ 	.word	0x00000000
        /*0030*/ 	.short	0x0000
        /*0032*/ 	.short	0x0000
        /*0034*/ 	.byte	0x00, 0xf5, 0x21, 0x00


	//----- nvinfo : EIATTR_SPARSE_MMA_MASK
	.align		4
.L_13:
        /*0038*/ 	.byte	0x03, 0x50
        /*003a*/ 	.short	0x0000


	//----- nvinfo : EIATTR_MAXREG_COUNT
	.align		4
        /*003c*/ 	.byte	0x03, 0x1b
        /*003e*/ 	.short	0x00ff


	//----- nvinfo : EIATTR_MERCURY_ISA_VERSION
	.align		4
        /*0040*/ 	.byte	0x03, 0x5f
        /*0042*/ 	.short	0x0101


	//----- nvinfo : EIATTR_VRC_CTA_INIT_COUNT
	.align		4
        /*0044*/ 	.byte	0x02, 0x4a
	.zero		1
	.zero		1


	//----- nvinfo : EIATTR_EXIT_INSTR_OFFSETS
	.align		4
        /*0048*/ 	.byte	0x04, 0x1c
        /*004a*/ 	.short	(.L_15 - .L_14)


	//   ....[0]....
.L_14:
        /*004c*/ 	.word	0x000008f0


	//----- nvinfo : EIATTR_CBANK_PARAM_SIZE
	.align		4
.L_15:
        /*0050*/ 	.byte	0x03, 0x19
        /*0052*/ 	.short	0x0018


	//----- nvinfo : EIATTR_PARAM_CBANK
	.align		4
        /*0054*/ 	.byte	0x04, 0x0a
        /*0056*/ 	.short	(.L_17 - .L_16)
	.align		4
.L_16:
        /*0058*/ 	.word	index@(.nv.constant0._Z12matrixKernelPfS_S_)
        /*005c*/ 	.short	0x0380
        /*005e*/ 	.short	0x0018


	//----- nvinfo : EIATTR_SW_WAR
	.align		4
.L_17:
        /*0060*/ 	.byte	0x04, 0x36
        /*0062*/ 	.short	(.L_19 - .L_18)
.L_18:
        /*0064*/ 	.word	0x00000008
.L_19:


//--------------------- .nv.callgraph             --------------------------
	.section	.nv.callgraph,"",@"SHT_CUDA_CALLGRAPH"
	.align	4
	.sectionentsize	8
	.align		4
        /*0000*/ 	.word	0x00000000
	.align		4
        /*0004*/ 	.word	0xffffffff
	.align		4
        /*0008*/ 	.word	0x00000000
	.align		4
        /*000c*/ 	.word	0xfffffffe
	.align		4
        /*0010*/ 	.word	0x00000000
	.align		4
        /*0014*/ 	.word	0xfffffffd
	.align		4
        /*0018*/ 	.word	0x00000000
	.align		4
        /*001c*/ 	.word	0xfffffffc


//--------------------- .text._Z12matrixKernelPfS_S_ --------------------------
	.section	.text._Z12matrixKernelPfS_S_,"ax",@progbits
	.align	128
        .global         _Z12matrixKernelPfS_S_
        .type           _Z12matrixKernelPfS_S_,@function
        .size           _Z12matrixKernelPfS_S_,(.L_x_1 - _Z12matrixKernelPfS_S_)
        .other          _Z12matrixKernelPfS_S_,@"STO_CUDA_ENTRY STV_DEFAULT"
_Z12matrixKernelPfS_S_:
.text._Z12matrixKernelPfS_S_:
[----:B------:R-:W-:Y:S01]  /*0000*/  LDC R1, c[0x0][0x37c] ;  /* 0x0000df00ff017b82 */ /* 0x000fe20000000800 */
[----:B------:R-:W0:Y:S07]  /*0010*/  S2R R9, SR_CTAID.X ;  /* 0x0000000000097919 */ /* 0x000e2e0000002500 */
[----:B------:R-:W1:Y:S01]  /*0020*/  LDC.64 R4, c[0x0][0x380] ;  /* 0x0000e000ff047b82 */ /* 0x000e620000000a00 */
[----:B------:R-:W2:Y:S01]  /*0030*/  LDCU.64 UR6, c[0x0][0x390] ;  /* 0x00007200ff0677ac */ /* 0x000ea20008000a00 */
[----:B------:R-:W3:Y:S01]  /*0040*/  S2R R0, SR_TID.X ;  /* 0x0000000000007919 */ /* 0x000ee20000002100 */
[----:B------:R-:W4:Y:S05]  /*0050*/  LDCU.64 UR4, c[0x0][0x358] ;  /* 0x00006b00ff0477ac */ /* 0x000f2a0008000a00 */
[----:B------:R-:W5:Y:S01]  /*0060*/  LDC.64 R6, c[0x0][0x388] ;  /* 0x0000e200ff067b82 */ /* 0x000f620000000a00 */
[----:B0-----:R-:W-:-:S04]  /*0070*/  SHF.L.U32 R9, R9, 0x5, RZ ;  /* 0x0000000509097819 */ /* 0x001fc800000006ff */
[C---:B---3--:R-:W-:Y:S01]  /*0080*/  IADD3 R3, P0, PT, R9.reuse, R0, RZ ;  /* 0x0000000009037210 */ /* 0x048fe20007f1e0ff */
[----:B-1----:R-:W-:-:S03]  /*0090*/  IMAD.WIDE.U32 R4, R9, 0x4, R4 ;  /* 0x0000000409047825 */ /* 0x002fc600078e0004 */
[----:B------:R-:W-:Y:S01]  /*00a0*/  IADD3.X R8, PT, PT, RZ, RZ, RZ, P0, !PT ;  /* 0x000000ffff087210 */ /* 0x000fe200007fe4ff */
[----:B-----5:R-:W-:Y:S01]  /*00b0*/  IMAD.WIDE.U32 R6, R0, 0x4, R6 ;  /* 0x0000000400067825 */ /* 0x020fe200078e0006 */
[----:B--2---:R-:W-:-:S04]  /*00c0*/  LEA R2, P0, R3, UR6, 0x2 ;  /* 0x0000000603027c11 */ /* 0x004fc8000f8010ff */
[----:B------:R-:W-:-:S05]  /*00d0*/  LEA.HI.X R3, R3, UR7, R8, 0x2, P0 ;  /* 0x0000000703037c11 */ /* 0x000fca00080f1408 */
[----:B----4-:R-:W-:Y:S04]  /*00e0*/  STG.E desc[UR4][R2.64], RZ ;  /* 0x000000ff02007986 */ /* 0x010fe8000c101904 */
[----:B------:R-:W2:Y:S04]  /*00f0*/  LDG.E R0, desc[UR4][R4.64] ;  /* 0x0000000404007981 */ /* 0x000ea8000c1e1900 */
[----:B------:R-:W2:Y:S02]  /*0100*/  LDG.E R9, desc[UR4][R6.64] ;  /* 0x0000000406097981 */ /* 0x000ea4000c1e1900 */
[----:B--2---:R-:W-:-:S05]  /*0110*/  FFMA R9, R0, R9, RZ ;  /* 0x0000000900097223 */ /* 0x004fca00000000ff */
[----:B------:R0:W-:Y:S04]  /*0120*/  STG.E desc[UR4][R2.64], R9 ;  /* 0x0000000902007986 */ /* 0x0001e8000c101904 */
[----:B------:R-:W2:Y:S04]  /*0130*/  LDG.E R0, desc[UR4][R4.64+0x4] ;  /* 0x0000040404007981 */ /* 0x000ea8000c1e1900 */
[----:B------:R-:W2:Y:S02]  /*0140*/  LDG.E R8, desc[UR4][R6.64+0x80] ;  /* 0x0000800406087981 */ /* 0x000ea4000c1e1900 */
[----:B--2---:R-:W-:-:S05]  /*0150*/  FFMA R11, R0, R8, R9 ;  /* 0x00000008000b7223 */ /* 0x004fca0000000009 */
[----:B------:R1:W-:Y:S04]  /*0160*/  STG.E desc[UR4][R2.64], R11 ;  /* 0x0000000b02007986 */ /* 0x0003e8000c101904 */
[----:B------:R-:W2:Y:S04]  /*0170*/  LDG.E R0, desc[UR4][R4.64+0x8] ;  /* 0x0000080404007981 */ /* 0x000ea8000c1e1900 */
[----:B------:R-:W2:Y:S02]  /*0180*/  LDG.E R8, desc[UR4][R6.64+0x100] ;  /* 0x0001000406087981 */ /* 0x000ea4000c1e1900 */
[----:B--2---:R-:W-:-:S05]  /*0190*/  FFMA R13, R0, R8, R11 ;  /* 0x00000008000d7223 */ /* 0x004fca000000000b */
[----:B------:R2:W-:Y:S04]  /*01a0*/  STG.E desc[UR4][R2.64], R13 ;  /* 0x0000000d02007986 */ /* 0x0005e8000c101904 */
[----:B------:R-:W0:Y:S04]  /*01b0*/  LDG.E R0, desc[UR4][R4.64+0xc] ;  /* 0x00000c0404007981 */ /* 0x000e28000c1e1900 */
[----:B------:R-:W0:Y:S02]  /*01c0*/  LDG.E R8, desc[UR4][R6.64+0x180] ;  /* 0x0001800406087981 */ /* 0x000e24000c1e1900 */
[----:B0-----:R-:W-:-:S05]  /*01d0*/  FFMA R9, R0, R8, R13 ;  /* 0x0000000800097223 */ /* 0x001fca000000000d */
[----:B------:R0:W-:Y:S04]  /*01e0*/  STG.E desc[UR4][R2.64], R9 ;  /* 0x0000000902007986 */ /* 0x0001e8000c101904 */
[----:B------:R-:W1:Y:S04]  /*01f0*/  LDG.E R0, desc[UR4][R4.64+0x10] ;  /* 0x0000100404007981 */ /* 0x000e68000c1e1900 */
[----:B------:R-:W1:Y:S02]  /*0200*/  LDG.E R8, desc[UR4][R6.64+0x200] ;  /* 0x0002000406087981 */ /* 0x000e64000c1e1900 */
[----:B-1----:R-:W-:-:S05]  /*0210*/  FFMA R11, R0, R8, R9 ;  /* 0x00000008000b7223 */ /* 0x002fca0000000009 */
        /* <DEDUP_REMOVED lines=100> */
[----:B------:R-:W-:Y:S04]  /*0860*/  STG.E desc[UR4][R2.64], R13 ;  /* 0x0000000d02007986 */ /* 0x000fe8000c101904 */
[----:B------:R-:W0:Y:S04]  /*0870*/  LDG.E R0, desc[UR4][R4.64+0x78] ;  /* 0x0000780404007981 */ /* 0x000e28000c1e1900 */
[----:B------:R-:W0:Y:S02]  /*0880*/  LDG.E R8, desc[UR4][R6.64+0xf00] ;  /* 0x000f000406087981 */ /* 0x000e24000c1e1900 */
[----:B0-----:R-:W-:-:S05]  /*0890*/  FFMA R9, R0, R8, R13 ;  /* 0x0000000800097223 */ /* 0x001fca000000000d */
[----:B------:R-:W-:Y:S04]  /*08a0*/  STG.E desc[UR4][R2.64], R9 ;  /* 0x0000000902007986 */ /* 0x000fe8000c101904 */
[----:B------:R-:W1:Y:S04]  /*08b0*/  LDG.E R0, desc[UR4][R4.64+0x7c] ;  /* 0x00007c0404007981 */ /* 0x000e68000c1e1900 */
[----:B------:R-:W1:Y:S02]  /*08c0*/  LDG.E R8, desc[UR4][R6.64+0xf80] ;  /* 0x000f800406087981 */ /* 0x000e64000c1e1900 */
[----:B-1----:R-:W-:-:S05]  /*08d0*/  FFMA R11, R0, R8, R9 ;  /* 0x00000008000b7223 */ /* 0x002fca0000000009 */
[----:B------:R-:W-:Y:S01]  /*08e0*/  STG.E desc[UR4][R2.64], R11 ;  /* 0x0000000b02007986 */ /* 0x000fe2000c101904 */
[----:B------:R-:W-:Y:S05]  /*08f0*/  EXIT ;  /* 0x000000000000794d */ /* 0x000fea0003800000 */
.L_x_0:
[----:B------:R-:W-:-:S00]  /*0900*/  BRA `(.L_x_0) ;  /* 0xfffffffc00fc7947 */ /* 0x000fc0000383ffff */
[----:B------:R-:W-:-:S00]  /*0910*/  NOP ;  /* 0x0000000000007918 */ /* 0x000fc00000000000 */
        /* <DEDUP_REMOVED lines=14> */
.L_x_1:


//--------------------- .nv.shared.reserved.0     --------------------------
	.section	.nv.shared.reserved.0,"aw",@nobits
	.weak		__nv_reservedSMEM_offset_0_alias
	.size		__nv_reservedSMEM_offset_0_alias, 0, 64
	.other		__nv_reservedSMEM_offset_0_alias,@"STO_CUDA_RESERVED_SHARED STV_DEFAULT"
__nv_reservedSMEM_offset_0_alias:
	.zero		0
	.zero		64


//--------------------- .nv.constant0._Z12matrixKernelPfS_S_ --------------------------
	.section	.nv.constant0._Z12matrixKernelPfS_S_,"a",@progbits
	.sectionflags	@""
	.align	4
.nv.constant0._Z12matrixKernelPfS_S_:
	.zero		920


//--------------------- SYMBOLS --------------------------

	.type		.nv.reservedSmem.offset0,@object
	.size		.nv.reservedSmem.offset0,0x4
